	.headerflags	@"EF_CUDA_TEXMODE_UNIFIED EF_CUDA_64BIT_ADDRESS EF_CUDA_ACCELERATORS EF_CUDA_SM90 EF_CUDA_VIRTUAL_SM(EF_CUDA_SM90)"
	.elftype	@"ET_EXEC"


//--------------------- .nv.info                  --------------------------
	.section	.nv.info,"",@"SHT_CUDA_INFO"
	.align	4


	//----- nvinfo : EIATTR_REGCOUNT
	.align		4
        /*0000*/ 	.byte	0x04, 0x2f
        /*0002*/ 	.short	(.L_1 - .L_0)
	.align		4
.L_0:
        /*0004*/ 	.word	index@(triton_poi_fused__to_copy_0)
        /*0008*/ 	.word	0x0000000a


	//----- nvinfo : EIATTR_MIN_STACK_SIZE
	.align		4
.L_1:
        /*000c*/ 	.byte	0x04, 0x12
        /*000e*/ 	.short	(.L_3 - .L_2)
	.align		4
.L_2:
        /*0010*/ 	.word	index@(triton_poi_fused__to_copy_0)
        /*0014*/ 	.word	0x00000000


	//----- nvinfo : EIATTR_FRAME_SIZE
	.align		4
.L_3:
        /*0018*/ 	.byte	0x04, 0x11
        /*001a*/ 	.short	(.L_5 - .L_4)
	.align		4
.L_4:
        /*001c*/ 	.word	index@(triton_poi_fused__to_copy_0)
        /*0020*/ 	.word	0x00000000


	//----- nvinfo : EIATTR_MIN_STACK_SIZE
	.align		4
.L_5:
        /*0024*/ 	.byte	0x04, 0x12
        /*0026*/ 	.short	(.L_7 - .L_6)
	.align		4
.L_6:
        /*0028*/ 	.word	index@(triton_poi_fused__to_copy_0)
        /*002c*/ 	.word	0x00000000
.L_7:


//--------------------- .nv.info.triton_poi_fused__to_copy_0 --------------------------
	.section	.nv.info.triton_poi_fused__to_copy_0,"",@"SHT_CUDA_INFO"
	.sectionflags	@""
	.align	4


	//----- nvinfo : EIATTR_CUDA_API_VERSION
	.align		4
        /*0000*/ 	.byte	0x04, 0x37
        /*0002*/ 	.short	(.L_9 - .L_8)
.L_8:
        /*0004*/ 	.word	0x0000007c


	//----- nvinfo : EIATTR_KPARAM_INFO
	.align		4
.L_9:
        /*0008*/ 	.byte	0x04, 0x17
        /*000a*/ 	.short	(.L_11 - .L_10)
.L_10:
        /*000c*/ 	.word	0x00000000
        /*0010*/ 	.short	0x0001
        /*0012*/ 	.short	0x0008
        /*0014*/ 	.byte	0x00, 0xf0, 0x11, 0x00


	//----- nvinfo : EIATTR_KPARAM_INFO
	.align		4
.L_11:
        /*0018*/ 	.byte	0x04, 0x17
        /*001a*/ 	.short	(.L_13 - .L_12)
.L_12:
        /*001c*/ 	.word	0x00000000
        /*0020*/ 	.short	0x0000
        /*0022*/ 	.short	0x0000
        /*0024*/ 	.byte	0x00, 0xf4, 0x21, 0x00


	//----- nvinfo : EIATTR_SPARSE_MMA_MASK
	.align		4
.L_13:
        /*0028*/ 	.byte	0x03, 0x50
        /*002a*/ 	.short	0x0000


	//----- nvinfo : EIATTR_MAXREG_COUNT
	.align		4
        /*002c*/ 	.byte	0x03, 0x1b
        /*002e*/ 	.short	0x00ff


	//----- nvinfo : EIATTR_EXIT_INSTR_OFFSETS
	.align		4
        /*0030*/ 	.byte	0x04, 0x1c
        /*0032*/ 	.short	(.L_15 - .L_14)


	//   ....[0]....
.L_14:
        /*0034*/ 	.word	0x00000100


	//   ....[1]....
        /*0038*/ 	.word	0x00000130


	//----- nvinfo : EIATTR_REQNTID
	.align		4
.L_15:
        /*003c*/ 	.byte	0x04, 0x10
        /*003e*/ 	.short	(.L_17 - .L_16)
.L_16:
        /*0040*/ 	.word	0x00000020
        /*0044*/ 	.word	0x00000001
        /*0048*/ 	.word	0x00000001


	//----- nvinfo : EIATTR_CBANK_PARAM_SIZE
	.align		4
.L_17:
        /*004c*/ 	.byte	0x03, 0x19
        /*004e*/ 	.short	0x000c


	//----- nvinfo : EIATTR_PARAM_CBANK
	.align		4
        /*0050*/ 	.byte	0x04, 0x0a
        /*0052*/ 	.short	(.L_19 - .L_18)
	.align		4
.L_18:
        /*0054*/ 	.word	index@(.nv.constant0.triton_poi_fused__to_copy_0)
        /*0058*/ 	.short	0x0210
        /*005a*/ 	.short	0x000c


	//----- nvinfo : EIATTR_SW_WAR
	.align		4
.L_19:
        /*005c*/ 	.byte	0x04, 0x36
        /*005e*/ 	.short	(.L_21 - .L_20)
.L_20:
        /*0060*/ 	.word	0x00000008
.L_21:


//--------------------- .nv.callgraph             --------------------------
	.section	.nv.callgraph,"",@"SHT_CUDA_CALLGRAPH"
	.align	4
	.sectionentsize	8
	.align		4
        /*0000*/ 	.word	0x00000000
	.align		4
        /*0004*/ 	.word	0xffffffff
	.align		4
        /*0008*/ 	.word	0x00000000
	.align		4
        /*000c*/ 	.word	0xfffffffe
	.align		4
        /*0010*/ 	.word	0x00000000
	.align		4
        /*0014*/ 	.word	0xfffffffd
	.align		4
        /*0018*/ 	.word	0x00000000
	.align		4
        /*001c*/ 	.word	0xfffffffc


//--------------------- .text.triton_poi_fused__to_copy_0 --------------------------
	.section	.text.triton_poi_fused__to_copy_0,"ax",@progbits
	.align	128
        .global         triton_poi_fused__to_copy_0
        .type           triton_poi_fused__to_copy_0,@function
        .size           triton_poi_fused__to_copy_0,(.L_x_1 - triton_poi_fused__to_copy_0)
        .other          triton_poi_fused__to_copy_0,@"STO_CUDA_ENTRY STV_DEFAULT"
triton_poi_fused__to_copy_0:
.text.triton_poi_fused__to_copy_0:
[----:B------:R-:W0:Y:S02]  /*0000*/  LDC R1, c[0x0][0x28] ;  /* 0x00000a00ff017b82 */ /* 0x000e240000000800 */
[----:B------:R-:W1:Y:S01]  /*0010*/  S2R R6, SR_TID.X ;  /* 0x0000000000067919 */ /* 0x000e620000002100 */
[----:B------:R-:W-:Y:S01]  /*0020*/  IMAD.MOV.U32 R7, RZ, RZ, 0x3f000000 ;  /* 0x3f000000ff077424 */ /* 0x000fe200078e00ff */
[----:B------:R-:W2:Y:S01]  /*0030*/  LDC.64 R2, c[0x0][0x210] ;  /* 0x00008400ff027b82 */ /* 0x000ea20000000a00 */
[----:B------:R-:W3:Y:S01]  /*0040*/  S2R R5, SR_CTAID.X ;  /* 0x0000000000057919 */ /* 0x000ee20000002500 */
[C---:B-1----:R-:W-:Y:S02]  /*0050*/  LOP3.LUT R0, R6.reuse, 0x7, RZ, 0xc0, !PT ;  /* 0x0000000706007812 */ /* 0x042fe400078ec0ff */
[----:B------:R-:W-:-:S03]  /*0060*/  LOP3.LUT P0, RZ, R6, 0x18, RZ, 0xc0, !PT ;  /* 0x0000001806ff7812 */ /* 0x000fc6000780c0ff */
[----:B---3--:R-:W-:-:S04]  /*0070*/  IMAD R5, R5, 0x8, R0 ;  /* 0x0000000805057824 */ /* 0x008fc800078e0200 */
[C---:B--2---:R-:W-:Y:S01]  /*0080*/  IMAD.WIDE R2, R5.reuse, 0x8, R2 ;  /* 0x0000000805027825 */ /* 0x044fe200078e0202 */
[----:B------:R-:W-:Y:S02]  /*0090*/  I2FP.F32.S32 R0, R5 ;  /* 0x0000000500007245 */ /* 0x000fe40000201400 */
[----:B------:R-:W-:-:S03]  /*00a0*/  ISETP.LT.AND P0, PT, R5, 0x8, !P0 ;  /* 0x000000080500780c */ /* 0x000fc60004701270 */
[----:B------:R-:W-:-:S04]  /*00b0*/  FADD R0, R0, 0.5 ;  /* 0x3f00000000007421 */ /* 0x000fc80000000000 */
[----:B------:R-:W-:-:S05]  /*00c0*/  FFMA R0, R0, R7, -0.5 ;  /* 0xbf00000000007423 */ /* 0x000fca0000000007 */
[----:B------:R-:W-:-:S04]  /*00d0*/  FMNMX R0, RZ, R0, !PT ;  /* 0x00000000ff007209 */ /* 0x000fc80007800000 */
[----:B------:R-:W1:Y:S02]  /*00e0*/  F2I.TRUNC.NTZ R4, R0 ;  /* 0x0000000000047305 */ /* 0x000e64000020f100 */
[----:B-1----:R-:W-:Y:S01]  /*00f0*/  SHF.R.S32.HI R5, RZ, 0x1f, R4 ;  /* 0x0000001fff057819 */ /* 0x002fe20000011404 */
[----:B------:R-:W-:Y:S06]  /*0100*/  @!P0 EXIT ;  /* 0x000000000000894d */ /* 0x000fec0003800000 */
[----:B------:R-:W-:Y:S02]  /*0110*/  ULDC.64 UR4, c[0x0][0x208] ;  /* 0x0000820000047ab9 */ /* 0x000fe40000000a00 */
[----:B------:R-:W-:Y:S01]  /*0120*/  STG.E.64 desc[UR4][R2.64], R4 ;  /* 0x0000000402007986 */ /* 0x000fe2000c101b04 */
[----:B------:R-:W-:Y:S05]  /*0130*/  EXIT ;  /* 0x000000000000794d */ /* 0x000fea0003800000 */
.L_x_0:
[----:B------:R-:W-:-:S00]  /*0140*/  BRA `(.L_x_0) ;  /* 0xfffffffc00fc7947 */ /* 0x000fc0000383ffff */
[----:B------:R-:W-:-:S00]  /*0150*/  NOP ;  /* 0x0000000000007918 */ /* 0x000fc00000000000 */
        /* <DEDUP_REMOVED lines=10> */
.L_x_1:


//--------------------- .nv.constant0.triton_poi_fused__to_copy_0 --------------------------
	.section	.nv.constant0.triton_poi_fused__to_copy_0,"a",@progbits
	.sectionflags	@""
	.align	4
.nv.constant0.triton_poi_fused__to_copy_0:
	.zero		540
